//
// Generated by NVIDIA NVVM Compiler
//
// Compiler Build ID: CL-36424714
// Cuda compilation tools, release 13.0, V13.0.88
// Based on NVVM 20.0.0
//

.version 9.0
.target sm_100
.address_size 64

	// .globl	default_function_kernel

.visible .entry default_function_kernel(
	.param .u64 .ptr .align 1 default_function_kernel_param_0,
	.param .u64 .ptr .align 1 default_function_kernel_param_1
)
.maxntid 22
{
	.reg .b32 	%r<4>;
	.reg .b32 	%f<2>;
	.reg .b64 	%rd<8>;

	ld.param.u64 	%rd1, [default_function_kernel_param_0];
	ld.param.u64 	%rd2, [default_function_kernel_param_1];
	cvta.to.global.u64 	%rd3, %rd2;
	cvta.to.global.u64 	%rd4, %rd1;
	mov.u32 	%r1, %ctaid.x;
	mov.u32 	%r2, %tid.x;
	mad.lo.s32 	%r3, %r1, 22, %r2;
	mul.wide.u32 	%rd5, %r3, 4;
	add.s64 	%rd6, %rd4, %rd5;
	ld.global.nc.f32 	%f1, [%rd6];
	add.s64 	%rd7, %rd3, %rd5;
	st.global.f32 	[%rd7], %f1;
	ret;

}


// ===== COMPILED SASS (sm_100) =====

	.target	sm_100

	.elftype	@"ET_EXEC"


//--------------------- .note.nv.tkinfo           --------------------------
	.section	.note.nv.tkinfo,"",@"SHT_NOTE"
	.sectionflags	@"SHF_NOTE_NV_TKINFO"
	.tkinfo
        /*0018*/ 	.word	0x00000002
        /*0030*/ 	.string	""
        /*0030*/ 	.string	"ptxas"
        /*0030*/ 	.string	"Cuda compilation tools, release 13.0, V13.0.88"
        /*0030*/ 	.string	"Build cuda_13.0.r13.0/compiler.36424714_0"
        /*0030*/ 	.string	"-arch sm_100 -m 64 "



//--------------------- .note.nv.cuinfo           --------------------------
	.section	.note.nv.cuinfo,"",@"SHT_NOTE"
	.sectionflags	@"SHF_NOTE_NV_CUINFO"
        /*0018*/ 	.short	0x0002
        /*001a*/ 	.short	0x0064
        /*001c*/ 	.short	0x0082
	.zero		2


//--------------------- .nv.info                  --------------------------
	.section	.nv.info,"",@"SHT_CUDA_INFO"
	.align	4


	//----- nvinfo : EIATTR_REGCOUNT
	.align		4
        /*0000*/ 	.byte	0x04, 0x2f
        /*0002*/ 	.short	(.L_1 - .L_0)
	.align		4
.L_0:
        /*0004*/ 	.word	index@(default_function_kernel)
        /*0008*/ 	.word	0x0000000a


	//----- nvinfo : EIATTR_FRAME_SIZE
	.align		4
.L_1:
        /*000c*/ 	.byte	0x04, 0x11
        /*000e*/ 	.short	(.L_3 - .L_2)
	.align		4
.L_2:
        /*0010*/ 	.word	index@(default_function_kernel)
        /*0014*/ 	.word	0x00000000


	//----- nvinfo : EIATTR_MIN_STACK_SIZE
	.align		4
.L_3:
        /*0018*/ 	.byte	0x04, 0x12
        /*001a*/ 	.short	(.L_5 - .L_4)
	.align		4
.L_4:
        /*001c*/ 	.word	index@(default_function_kernel)
        /*0020*/ 	.word	0x00000000
.L_5:


//--------------------- .nv.compat                --------------------------
	.section	.nv.compat,"",@"SHT_CUDA_COMPAT_INFO"
	.align	4
        /*0000*/ 	.byte	0x02, 0x09, 0x00, 0x00, 0x02, 0x02, 0x01, 0x00, 0x02, 0x05, 0x05, 0x00, 0x03, 0x07, 0x01, 0x01
        /*0010*/ 	.byte	0x02, 0x03, 0x00, 0x00, 0x02, 0x06, 0x01, 0x00, 0x04, 0x0b, 0x08, 0x00, 0x09, 0x00, 0x00, 0x00
        /*0020*/ 	.byte	0x00, 0x00, 0x00, 0x00


//--------------------- .nv.info.default_function_kernel --------------------------
	.section	.nv.info.default_function_kernel,"",@"SHT_CUDA_INFO"
	.sectionflags	@""
	.align	4


	//----- nvinfo : EIATTR_CUDA_API_VERSION
	.align		4
        /*0000*/ 	.byte	0x04, 0x37
        /*0002*/ 	.short	(.L_7 - .L_6)
.L_6:
        /*0004*/ 	.word	0x00000082


	//----- nvinfo : EIATTR_KPARAM_INFO
	.align		4
.L_7:
        /*0008*/ 	.byte	0x04, 0x17
        /*000a*/ 	.short	(.L_9 - .L_8)
.L_8:
        /*000c*/ 	.word	0x00000000
        /*0010*/ 	.short	0x0001
        /*0012*/ 	.short	0x0008
        /*0014*/ 	.byte	0x00, 0xf5, 0x21, 0x00


	//----- nvinfo : EIATTR_KPARAM_INFO
	.align		4
.L_9:
        /*0018*/ 	.byte	0x04, 0x17
        /*001a*/ 	.short	(.L_11 - .L_10)
.L_10:
        /*001c*/ 	.word	0x00000000
        /*0020*/ 	.short	0x0000
        /*0022*/ 	.short	0x0000
        /*0024*/ 	.byte	0x00, 0xf5, 0x21, 0x00


	//----- nvinfo : EIATTR_SPARSE_MMA_MASK
	.align		4
.L_11:
        /*0028*/ 	.byte	0x03, 0x50
        /*002a*/ 	.short	0x0000


	//----- nvinfo : EIATTR_MAXREG_COUNT
	.align		4
        /*002c*/ 	.byte	0x03, 0x1b
        /*002e*/ 	.short	0x00ff


	//----- nvinfo : EIATTR_MERCURY_ISA_VERSION
	.align		4
        /*0030*/ 	.byte	0x03, 0x5f
        /*0032*/ 	.short	0x0101


	//----- nvinfo : EIATTR_VRC_CTA_INIT_COUNT
	.align		4
        /*0034*/ 	.byte	0x02, 0x4a
	.zero		1
	.zero		1


	//----- nvinfo : EIATTR_EXIT_INSTR_OFFSETS
	.align		4
        /*0038*/ 	.byte	0x04, 0x1c
        /*003a*/ 	.short	(.L_13 - .L_12)


	//   ....[0]....
.L_12:
        /*003c*/ 	.word	0x000000b0


	//----- nvinfo : EIATTR_MAX_THREADS
	.align		4
.L_13:
        /*0040*/ 	.byte	0x04, 0x05
        /*0042*/ 	.short	(.L_15 - .L_14)
.L_14:
        /*0044*/ 	.word	0x00000016
        /*0048*/ 	.word	0x00000001
        /*004c*/ 	.word	0x00000001


	//----- nvinfo : EIATTR_CBANK_PARAM_SIZE
	.align		4
.L_15:
        /*0050*/ 	.byte	0x03, 0x19
        /*0052*/ 	.short	0x0010


	//----- nvinfo : EIATTR_PARAM_CBANK
	.align		4
        /*0054*/ 	.byte	0x04, 0x0a
        /*0056*/ 	.short	(.L_17 - .L_16)
	.align		4
.L_16:
        /*0058*/ 	.word	index@(.nv.constant0.default_function_kernel)
        /*005c*/ 	.short	0x0380
        /*005e*/ 	.short	0x0010


	//----- nvinfo : EIATTR_SW_WAR
	.align		4
.L_17:
        /*0060*/ 	.byte	0x04, 0x36
        /*0062*/ 	.short	(.L_19 - .L_18)
.L_18:
        /*0064*/ 	.word	0x00000008
.L_19:


//--------------------- .nv.callgraph             --------------------------
	.section	.nv.callgraph,"",@"SHT_CUDA_CALLGRAPH"
	.align	4
	.sectionentsize	8
	.align		4
        /*0000*/ 	.word	0x00000000
	.align		4
        /*0004*/ 	.word	0xffffffff
	.align		4
        /*0008*/ 	.word	0x00000000
	.align		4
        /*000c*/ 	.word	0xfffffffe
	.align		4
        /*0010*/ 	.word	0x00000000
	.align		4
        /*0014*/ 	.word	0xfffffffd
	.align		4
        /*0018*/ 	.word	0x00000000
	.align		4
        /*001c*/ 	.word	0xfffffffc


//--------------------- .text.default_function_kernel --------------------------
	.section	.text.default_function_kernel,"ax",@progbits
	.align	128
        .global         default_function_kernel
        .type           default_function_kernel,@function
        .size           default_function_kernel,(.L_x_1 - default_function_kernel)
        .other          default_function_kernel,@"STO_CUDA_ENTRY STV_DEFAULT"
default_function_kernel:
.text.default_function_kernel:
[----:B------:R-:W-:Y:S01]  /*0000*/  LDC R1, c[0x0][0x37c] ;  /* 0x0000df00ff017b82 */ /* 0x000fe20000000800 */
[----:B------:R-:W0:Y:S07]  /*0010*/  S2R R7, SR_CTAID.X ;  /* 0x0000000000077919 */ /* 0x000e2e0000002500 */
[----:B------:R-:W1:Y:S01]  /*0020*/  LDC.64 R2, c[0x0][0x380] ;  /* 0x0000e000ff027b82 */ /* 0x000e620000000a00 */
[----:B------:R-:W2:Y:S01]  /*0030*/  LDCU.64 UR4, c[0x0][0x358] ;  /* 0x00006b00ff0477ac */ /* 0x000ea20008000a00 */
[----:B------:R-:W0:Y:S06]  /*0040*/  S2R R0, SR_TID.X ;  /* 0x0000000000007919 */ /* 0x000e2c0000002100 */
[----:B------:R-:W3:Y:S01]  /*0050*/  LDC.64 R4, c[0x0][0x388] ;  /* 0x0000e200ff047b82 */ /* 0x000ee20000000a00 */
[----:B0-----:R-:W-:-:S04]  /*0060*/  IMAD R7, R7, 0x16, R0 ;  /* 0x0000001607077824 */ /* 0x001fc800078e0200 */
[----:B-1----:R-:W-:-:S06]  /*0070*/  IMAD.WIDE.U32 R2, R7, 0x4, R2 ;  /* 0x0000000407027825 */ /* 0x002fcc00078e0002 */
[----:B--2---:R-:W2:Y:S01]  /*0080*/  LDG.E.CONSTANT R3, desc[UR4][R2.64] ;  /* 0x0000000402037981 */ /* 0x004ea2000c1e9900 */
[----:B---3--:R-:W-:-:S05]  /*0090*/  IMAD.WIDE.U32 R4, R7, 0x4, R4 ;  /* 0x0000000407047825 */ /* 0x008fca00078e0004 */
[----:B--2---:R-:W-:Y:S01]  /*00a0*/  STG.E desc[UR4][R4.64], R3 ;  /* 0x0000000304007986 */ /* 0x004fe2000c101904 */
[----:B------:R-:W-:Y:S05]  /*00b0*/  EXIT ;  /* 0x000000000000794d */ /* 0x000fea0003800000 */
.L_x_0:
[----:B------:R-:W-:-:S00]  /*00c0*/  BRA `(.L_x_0) ;  /* 0xfffffffc00fc7947 */ /* 0x000fc0000383ffff */
[----:B------:R-:W-:-:S00]  /*00d0*/  NOP ;  /* 0x0000000000007918 */ /* 0x000fc00000000000 */
        /* <DEDUP_REMOVED lines=10> */
.L_x_1:


//--------------------- .nv.shared.reserved.0     --------------------------
	.section	.nv.shared.reserved.0,"aw",@nobits
	.weak		__nv_reservedSMEM_offset_0_alias
	.size		__nv_reservedSMEM_offset_0_alias, 0, 64
	.other		__nv_reservedSMEM_offset_0_alias,@"STO_CUDA_RESERVED_SHARED STV_DEFAULT"
__nv_reservedSMEM_offset_0_alias:
	.zero		0
	.zero		64


//--------------------- .nv.constant0.default_function_kernel --------------------------
	.section	.nv.constant0.default_function_kernel,"a",@progbits
	.sectionflags	@""
	.align	4
.nv.constant0.default_function_kernel:
	.zero		912


//--------------------- SYMBOLS --------------------------

	.type		.nv.reservedSmem.offset0,@object
	.size		.nv.reservedSmem.offset0,0x4
